//
// Generated by NVIDIA NVVM Compiler
//
// Compiler Build ID: CL-36424714
// Cuda compilation tools, release 13.0, V13.0.88
// Based on NVVM 20.0.0
//

.version 9.0
.target sm_100
.address_size 64

	// .globl	_Z14hello_from_gpuv
.extern .func  (.param .b32 func_retval0) vprintf
(
	.param .b64 vprintf_param_0,
	.param .b64 vprintf_param_1
)
;
.global .align 1 .b8 $str[40] = {104, 101, 108, 108, 111, 32, 119, 111, 114, 100, 32, 102, 114, 111, 109, 32, 98, 108, 111, 99, 107, 32, 37, 100, 32, 97, 110, 100, 32, 116, 104, 114, 101, 97, 100, 32, 37, 100, 10};

.visible .entry _Z14hello_from_gpuv()
{
	.local .align 8 .b8 	__local_depot0[8];
	.reg .b64 	%SP;
	.reg .b64 	%SPL;
	.reg .b32 	%r<5>;
	.reg .b64 	%rd<5>;

	mov.u64 	%SPL, __local_depot0;
	cvta.local.u64 	%SP, %SPL;
	add.u64 	%rd1, %SP, 0;
	add.u64 	%rd2, %SPL, 0;
	mov.u32 	%r1, %ctaid.x;
	mov.u32 	%r2, %tid.x;
	st.local.v2.u32 	[%rd2], {%r1, %r2};
	mov.u64 	%rd3, $str;
	cvta.global.u64 	%rd4, %rd3;
	{ // callseq 0, 0
	.param .b64 param0;
	st.param.b64 	[param0], %rd4;
	.param .b64 param1;
	st.param.b64 	[param1], %rd1;
	.param .b32 retval0;
	call.uni (retval0), 
	vprintf, 
	(
	param0, 
	param1
	);
	ld.param.b32 	%r3, [retval0];
	} // callseq 0
	ret;

}


// ===== COMPILED SASS (sm_100) =====

	.target	sm_100

	.elftype	@"ET_EXEC"


//--------------------- .note.nv.tkinfo           --------------------------
	.section	.note.nv.tkinfo,"",@"SHT_NOTE"
	.sectionflags	@"SHF_NOTE_NV_TKINFO"
	.tkinfo
        /*0018*/ 	.word	0x00000002
        /*0030*/ 	.string	""
        /*0030*/ 	.string	"ptxas"
        /*0030*/ 	.string	"Cuda compilation tools, release 13.0, V13.0.88"
        /*0030*/ 	.string	"Build cuda_13.0.r13.0/compiler.36424714_0"
        /*0030*/ 	.string	"-arch sm_100 -m 64 "



//--------------------- .note.nv.cuinfo           --------------------------
	.section	.note.nv.cuinfo,"",@"SHT_NOTE"
	.sectionflags	@"SHF_NOTE_NV_CUINFO"
        /*0018*/ 	.short	0x0002
        /*001a*/ 	.short	0x0064
        /*001c*/ 	.short	0x0082
	.zero		2


//--------------------- .nv.info                  --------------------------
	.section	.nv.info,"",@"SHT_CUDA_INFO"
	.align	4


	//----- nvinfo : EIATTR_REGCOUNT
	.align		4
        /*0000*/ 	.byte	0x04, 0x2f
        /*0002*/ 	.short	(.L_2 - .L_1)
	.align		4
.L_1:
        /*0004*/ 	.word	index@(_Z14hello_from_gpuv)
        /*0008*/ 	.word	0x00000018


	//----- nvinfo : EIATTR_FRAME_SIZE
	.align		4
.L_2:
        /*000c*/ 	.byte	0x04, 0x11
        /*000e*/ 	.short	(.L_4 - .L_3)
	.align		4
.L_3:
        /*0010*/ 	.word	index@(_Z14hello_from_gpuv)
        /*0014*/ 	.word	0x00000008


	//----- nvinfo : EIATTR_MIN_STACK_SIZE
	.align		4
.L_4:
        /*0018*/ 	.byte	0x04, 0x12
        /*001a*/ 	.short	(.L_6 - .L_5)
	.align		4
.L_5:
        /*001c*/ 	.word	index@(_Z14hello_from_gpuv)
        /*0020*/ 	.word	0x00000008
.L_6:


//--------------------- .nv.compat                --------------------------
	.section	.nv.compat,"",@"SHT_CUDA_COMPAT_INFO"
	.align	4
        /*0000*/ 	.byte	0x02, 0x09, 0x00, 0x00, 0x02, 0x02, 0x01, 0x00, 0x02, 0x05, 0x05, 0x00, 0x03, 0x07, 0x01, 0x01
        /*0010*/ 	.byte	0x02, 0x03, 0x00, 0x00, 0x02, 0x06, 0x01, 0x00, 0x04, 0x0b, 0x08, 0x00, 0x09, 0x00, 0x00, 0x00
        /*0020*/ 	.byte	0x00, 0x00, 0x00, 0x00


//--------------------- .nv.info._Z14hello_from_gpuv --------------------------
	.section	.nv.info._Z14hello_from_gpuv,"",@"SHT_CUDA_INFO"
	.sectionflags	@""
	.align	4


	//----- nvinfo : EIATTR_CUDA_API_VERSION
	.align		4
        /*0000*/ 	.byte	0x04, 0x37
        /*0002*/ 	.short	(.L_8 - .L_7)
.L_7:
        /*0004*/ 	.word	0x00000082


	//----- nvinfo : EIATTR_SPARSE_MMA_MASK
	.align		4
.L_8:
        /*0008*/ 	.byte	0x03, 0x50
        /*000a*/ 	.short	0x0000


	//----- nvinfo : EIATTR_MAXREG_COUNT
	.align		4
        /*000c*/ 	.byte	0x03, 0x1b
        /*000e*/ 	.short	0x00ff


	//----- nvinfo : EIATTR_EXTERNS
	.align		4
        /*0010*/ 	.byte	0x04, 0x0f
        /*0012*/ 	.short	(.L_10 - .L_9)


	//   ....[0]....
	.align		4
.L_9:
        /*0014*/ 	.word	index@(vprintf)


	//----- nvinfo : EIATTR_MERCURY_ISA_VERSION
	.align		4
.L_10:
        /*0018*/ 	.byte	0x03, 0x5f
        /*001a*/ 	.short	0x0101


	//----- nvinfo : EIATTR_VRC_CTA_INIT_COUNT
	.align		4
        /*001c*/ 	.byte	0x02, 0x4a
	.zero		1
	.zero		1


	//----- nvinfo : EIATTR_SYSCALL_OFFSETS
	.align		4
        /*0020*/ 	.byte	0x04, 0x46
        /*0022*/ 	.short	(.L_12 - .L_11)


	//   ....[0]....
.L_11:
        /*0024*/ 	.word	0x000000f0


	//----- nvinfo : EIATTR_EXIT_INSTR_OFFSETS
	.align		4
.L_12:
        /*0028*/ 	.byte	0x04, 0x1c
        /*002a*/ 	.short	(.L_14 - .L_13)


	//   ....[0]....
.L_13:
        /*002c*/ 	.word	0x00000100


	//----- nvinfo : EIATTR_SW_WAR
	.align		4
.L_14:
        /*0030*/ 	.byte	0x04, 0x36
        /*0032*/ 	.short	(.L_16 - .L_15)
.L_15:
        /*0034*/ 	.word	0x00000008
.L_16:


//--------------------- .nv.callgraph             --------------------------
	.section	.nv.callgraph,"",@"SHT_CUDA_CALLGRAPH"
	.align	4
	.sectionentsize	8
	.align		4
        /*0000*/ 	.word	0x00000000
	.align		4
        /*0004*/ 	.word	0xffffffff
	.align		4
        /*0008*/ 	.word	index@(_Z14hello_from_gpuv)
	.align		4
        /*000c*/ 	.word	index@(vprintf)
	.align		4
        /*0010*/ 	.word	0x00000000
	.align		4
        /*0014*/ 	.word	0xfffffffe
	.align		4
        /*0018*/ 	.word	0x00000000
	.align		4
        /*001c*/ 	.word	0xfffffffd
	.align		4
        /*0020*/ 	.word	0x00000000
	.align		4
        /*0024*/ 	.word	0xfffffffc


//--------------------- .nv.constant4             --------------------------
	.section	.nv.constant4,"a",@progbits
	.align	8
	.align		8
.nv.constant4:
        /*0000*/ 	.dword	vprintf
	.align		8
        /*0008*/ 	.dword	$str


//--------------------- .text._Z14hello_from_gpuv --------------------------
	.section	.text._Z14hello_from_gpuv,"ax",@progbits
	.align	128
        .global         _Z14hello_from_gpuv
        .type           _Z14hello_from_gpuv,@function
        .size           _Z14hello_from_gpuv,(.L_x_2 - _Z14hello_from_gpuv)
        .other          _Z14hello_from_gpuv,@"STO_CUDA_ENTRY STV_DEFAULT"
_Z14hello_from_gpuv:
.text._Z14hello_from_gpuv:
[----:B------:R-:W0:Y:S01]  /*0000*/  LDC R1, c[0x0][0x37c] ;  /* 0x0000df00ff017b82 */ /* 0x000e220000000800 */
[----:B------:R-:W1:Y:S01]  /*0010*/  S2R R8, SR_CTAID.X ;  /* 0x0000000000087919 */ /* 0x000e620000002500 */
[----:B0-----:R-:W-:Y:S01]  /*0020*/  VIADD R1, R1, 0xfffffff8 ;  /* 0xfffffff801017836 */ /* 0x001fe20000000000 */
[----:B------:R-:W-:Y:S01]  /*0030*/  MOV R0, 0x0 ;  /* 0x0000000000007802 */ /* 0x000fe20000000f00 */
[----:B------:R-:W0:Y:S01]  /*0040*/  LDCU UR4, c[0x0][0x2f8] ;  /* 0x00005f00ff0477ac */ /* 0x000e220008000800 */
[----:B------:R-:W1:Y:S03]  /*0050*/  S2R R9, SR_TID.X ;  /* 0x0000000000097919 */ /* 0x000e660000002100 */
[----:B------:R2:W3:Y:S01]  /*0060*/  LDC.64 R2, c[0x4][R0] ;  /* 0x0100000000027b82 */ /* 0x0004e20000000a00 */
[----:B------:R-:W4:Y:S01]  /*0070*/  LDCU.64 UR6, c[0x4][0x8] ;  /* 0x01000100ff0677ac */ /* 0x000f220008000a00 */
[----:B------:R-:W5:Y:S01]  /*0080*/  LDCU UR5, c[0x0][0x2fc] ;  /* 0x00005f80ff0577ac */ /* 0x000f620008000800 */
[----:B0-----:R-:W-:Y:S01]  /*0090*/  IADD3 R6, P0, PT, R1, UR4, RZ ;  /* 0x0000000401067c10 */ /* 0x001fe2000ff1e0ff */
[----:B----4-:R-:W-:Y:S01]  /*00a0*/  IMAD.U32 R4, RZ, RZ, UR6 ;  /* 0x00000006ff047e24 */ /* 0x010fe2000f8e00ff */
[----:B------:R-:W-:-:S03]  /*00b0*/  MOV R5, UR7 ;  /* 0x0000000700057c02 */ /* 0x000fc60008000f00 */
[----:B-----5:R-:W-:Y:S01]  /*00c0*/  IMAD.X R7, RZ, RZ, UR5, P0 ;  /* 0x00000005ff077e24 */ /* 0x020fe200080e06ff */
[----:B-1----:R2:W-:Y:S07]  /*00d0*/  STL.64 [R1], R8 ;  /* 0x0000000801007387 */ /* 0x0025ee0000100a00 */
[----:B------:R-:W-:-:S07]  /*00e0*/  LEPC R20, `(.L_x_0) ;  /* 0x000000001014794e */ /* 0x000fce0000000000 */
[----:B--23--:R-:W-:Y:S05]  /*00f0*/  CALL.ABS.NOINC R2 ;  /* 0x0000000002007343 */ /* 0x00cfea0003c00000 */
.L_x_0:
[----:B------:R-:W-:Y:S05]  /*0100*/  EXIT ;  /* 0x000000000000794d */ /* 0x000fea0003800000 */
.L_x_1:
[----:B------:R-:W-:-:S00]  /*0110*/  BRA `(.L_x_1) ;  /* 0xfffffffc00fc7947 */ /* 0x000fc0000383ffff */
[----:B------:R-:W-:-:S00]  /*0120*/  NOP ;  /* 0x0000000000007918 */ /* 0x000fc00000000000 */
        /* <DEDUP_REMOVED lines=13> */
.L_x_2:


//--------------------- .nv.global.init           --------------------------
	.section	.nv.global.init,"aw",@progbits
.nv.global.init:
	.type		$str,@object
	.size		$str,(.L_0 - $str)
$str:
        /*0000*/ 	.byte	0x68, 0x65, 0x6c, 0x6c, 0x6f, 0x20, 0x77, 0x6f, 0x72, 0x64, 0x20, 0x66, 0x72, 0x6f, 0x6d, 0x20
        /*0010*/ 	.byte	0x62, 0x6c, 0x6f, 0x63, 0x6b, 0x20, 0x25, 0x64, 0x20, 0x61, 0x6e, 0x64, 0x20, 0x74, 0x68, 0x72
        /*0020*/ 	.byte	0x65, 0x61, 0x64, 0x20, 0x25, 0x64, 0x0a, 0x00
.L_0:


//--------------------- .nv.shared.reserved.0     --------------------------
	.section	.nv.shared.reserved.0,"aw",@nobits
	.weak		__nv_reservedSMEM_offset_0_alias
	.size		__nv_reservedSMEM_offset_0_alias, 0, 64
	.other		__nv_reservedSMEM_offset_0_alias,@"STO_CUDA_RESERVED_SHARED STV_DEFAULT"
__nv_reservedSMEM_offset_0_alias:
	.zero		0
	.zero		64


//--------------------- .nv.constant0._Z14hello_from_gpuv --------------------------
	.section	.nv.constant0._Z14hello_from_gpuv,"a",@progbits
	.sectionflags	@""
	.align	4
.nv.constant0._Z14hello_from_gpuv:
	.zero		896


//--------------------- SYMBOLS --------------------------

	.type		.nv.reservedSmem.offset0,@object
	.size		.nv.reservedSmem.offset0,0x4
	.type		vprintf,@function
